	.headerflags	@"EF_CUDA_TEXMODE_UNIFIED EF_CUDA_64BIT_ADDRESS EF_CUDA_ACCELERATORS EF_CUDA_SM90 EF_CUDA_VIRTUAL_SM(EF_CUDA_SM90)"
	.elftype	@"ET_EXEC"


//--------------------- .nv.info                  --------------------------
	.section	.nv.info,"",@"SHT_CUDA_INFO"
	.align	4


	//----- nvinfo : EIATTR_REGCOUNT
	.align		4
        /*0000*/ 	.byte	0x04, 0x2f
        /*0002*/ 	.short	(.L_1 - .L_0)
	.align		4
.L_0:
        /*0004*/ 	.word	index@(triton_poi_fused__to_copy_9)
        /*0008*/ 	.word	0x0000000a


	//----- nvinfo : EIATTR_MIN_STACK_SIZE
	.align		4
.L_1:
        /*000c*/ 	.byte	0x04, 0x12
        /*000e*/ 	.short	(.L_3 - .L_2)
	.align		4
.L_2:
        /*0010*/ 	.word	index@(triton_poi_fused__to_copy_9)
        /*0014*/ 	.word	0x00000000


	//----- nvinfo : EIATTR_FRAME_SIZE
	.align		4
.L_3:
        /*0018*/ 	.byte	0x04, 0x11
        /*001a*/ 	.short	(.L_5 - .L_4)
	.align		4
.L_4:
        /*001c*/ 	.word	index@(triton_poi_fused__to_copy_9)
        /*0020*/ 	.word	0x00000000


	//----- nvinfo : EIATTR_MIN_STACK_SIZE
	.align		4
.L_5:
        /*0024*/ 	.byte	0x04, 0x12
        /*0026*/ 	.short	(.L_7 - .L_6)
	.align		4
.L_6:
        /*0028*/ 	.word	index@(triton_poi_fused__to_copy_9)
        /*002c*/ 	.word	0x00000000
.L_7:


//--------------------- .nv.info.triton_poi_fused__to_copy_9 --------------------------
	.section	.nv.info.triton_poi_fused__to_copy_9,"",@"SHT_CUDA_INFO"
	.sectionflags	@""
	.align	4


	//----- nvinfo : EIATTR_CUDA_API_VERSION
	.align		4
        /*0000*/ 	.byte	0x04, 0x37
        /*0002*/ 	.short	(.L_9 - .L_8)
.L_8:
        /*0004*/ 	.word	0x0000007c


	//----- nvinfo : EIATTR_KPARAM_INFO
	.align		4
.L_9:
        /*0008*/ 	.byte	0x04, 0x17
        /*000a*/ 	.short	(.L_11 - .L_10)
.L_10:
        /*000c*/ 	.word	0x00000000
        /*0010*/ 	.short	0x0001
        /*0012*/ 	.short	0x0008
        /*0014*/ 	.byte	0x00, 0xf0, 0x11, 0x00


	//----- nvinfo : EIATTR_KPARAM_INFO
	.align		4
.L_11:
        /*0018*/ 	.byte	0x04, 0x17
        /*001a*/ 	.short	(.L_13 - .L_12)
.L_12:
        /*001c*/ 	.word	0x00000000
        /*0020*/ 	.short	0x0000
        /*0022*/ 	.short	0x0000
        /*0024*/ 	.byte	0x00, 0xf4, 0x21, 0x00


	//----- nvinfo : EIATTR_SPARSE_MMA_MASK
	.align		4
.L_13:
        /*0028*/ 	.byte	0x03, 0x50
        /*002a*/ 	.short	0x0000


	//----- nvinfo : EIATTR_MAXREG_COUNT
	.align		4
        /*002c*/ 	.byte	0x03, 0x1b
        /*002e*/ 	.short	0x00ff


	//----- nvinfo : EIATTR_EXIT_INSTR_OFFSETS
	.align		4
        /*0030*/ 	.byte	0x04, 0x1c
        /*0032*/ 	.short	(.L_15 - .L_14)


	//   ....[0]....
.L_14:
        /*0034*/ 	.word	0x00000100


	//   ....[1]....
        /*0038*/ 	.word	0x00000130


	//----- nvinfo : EIATTR_REQNTID
	.align		4
.L_15:
        /*003c*/ 	.byte	0x04, 0x10
        /*003e*/ 	.short	(.L_17 - .L_16)
.L_16:
        /*0040*/ 	.word	0x00000020
        /*0044*/ 	.word	0x00000001
        /*0048*/ 	.word	0x00000001


	//----- nvinfo : EIATTR_CBANK_PARAM_SIZE
	.align		4
.L_17:
        /*004c*/ 	.byte	0x03, 0x19
        /*004e*/ 	.short	0x000c


	//----- nvinfo : EIATTR_PARAM_CBANK
	.align		4
        /*0050*/ 	.byte	0x04, 0x0a
        /*0052*/ 	.short	(.L_19 - .L_18)
	.align		4
.L_18:
        /*0054*/ 	.word	index@(.nv.constant0.triton_poi_fused__to_copy_9)
        /*0058*/ 	.short	0x0210
        /*005a*/ 	.short	0x000c


	//----- nvinfo : EIATTR_SW_WAR
	.align		4
.L_19:
        /*005c*/ 	.byte	0x04, 0x36
        /*005e*/ 	.short	(.L_21 - .L_20)
.L_20:
        /*0060*/ 	.word	0x00000008
.L_21:


//--------------------- .nv.callgraph             --------------------------
	.section	.nv.callgraph,"",@"SHT_CUDA_CALLGRAPH"
	.align	4
	.sectionentsize	8
	.align		4
        /*0000*/ 	.word	0x00000000
	.align		4
        /*0004*/ 	.word	0xffffffff
	.align		4
        /*0008*/ 	.word	0x00000000
	.align		4
        /*000c*/ 	.word	0xfffffffe
	.align		4
        /*0010*/ 	.word	0x00000000
	.align		4
        /*0014*/ 	.word	0xfffffffd
	.align		4
        /*0018*/ 	.word	0x00000000
	.align		4
        /*001c*/ 	.word	0xfffffffc


//--------------------- .text.triton_poi_fused__to_copy_9 --------------------------
	.section	.text.triton_poi_fused__to_copy_9,"ax",@progbits
	.align	128
        .global         triton_poi_fused__to_copy_9
        .type           triton_poi_fused__to_copy_9,@function
        .size           triton_poi_fused__to_copy_9,(.L_x_1 - triton_poi_fused__to_copy_9)
        .other          triton_poi_fused__to_copy_9,@"STO_CUDA_ENTRY STV_DEFAULT"
triton_poi_fused__to_copy_9:
.text.triton_poi_fused__to_copy_9:
[----:B------:R-:W0:Y:S02]  /*0000*/  LDC R1, c[0x0][0x28] ;  /* 0x00000a00ff017b82 */ /* 0x000e240000000800 */
[----:B------:R-:W1:Y:S01]  /*0010*/  S2R R6, SR_TID.X ;  /* 0x0000000000067919 */ /* 0x000e620000002100 */
[----:B------:R-:W-:Y:S01]  /*0020*/  IMAD.MOV.U32 R7, RZ, RZ, 0x3f000000 ;  /* 0x3f000000ff077424 */ /* 0x000fe200078e00ff */
[----:B------:R-:W2:Y:S01]  /*0030*/  LDC.64 R2, c[0x0][0x210] ;  /* 0x00008400ff027b82 */ /* 0x000ea20000000a00 */
[----:B------:R-:W3:Y:S01]  /*0040*/  S2R R5, SR_CTAID.X ;  /* 0x0000000000057919 */ /* 0x000ee20000002500 */
[C---:B-1----:R-:W-:Y:S02]  /*0050*/  LOP3.LUT R0, R6.reuse, 0x3, RZ, 0xc0, !PT ;  /* 0x0000000306007812 */ /* 0x042fe400078ec0ff */
[----:B------:R-:W-:-:S03]  /*0060*/  LOP3.LUT P0, RZ, R6, 0x1c, RZ, 0xc0, !PT ;  /* 0x0000001c06ff7812 */ /* 0x000fc6000780c0ff */
[----:B---3--:R-:W-:-:S04]  /*0070*/  IMAD R5, R5, 0x4, R0 ;  /* 0x0000000405057824 */ /* 0x008fc800078e0200 */
[C---:B--2---:R-:W-:Y:S01]  /*0080*/  IMAD.WIDE R2, R5.reuse, 0x8, R2 ;  /* 0x0000000805027825 */ /* 0x044fe200078e0202 */
[----:B------:R-:W-:Y:S02]  /*0090*/  I2FP.F32.S32 R0, R5 ;  /* 0x0000000500007245 */ /* 0x000fe40000201400 */
[----:B------:R-:W-:-:S03]  /*00a0*/  ISETP.LT.AND P0, PT, R5, 0x4, !P0 ;  /* 0x000000040500780c */ /* 0x000fc60004701270 */
[----:B------:R-:W-:-:S04]  /*00b0*/  FADD R0, R0, 0.5 ;  /* 0x3f00000000007421 */ /* 0x000fc80000000000 */
[----:B------:R-:W-:-:S05]  /*00c0*/  FFMA R0, R0, R7, -0.5 ;  /* 0xbf00000000007423 */ /* 0x000fca0000000007 */
[----:B------:R-:W-:-:S04]  /*00d0*/  FMNMX R0, RZ, R0, !PT ;  /* 0x00000000ff007209 */ /* 0x000fc80007800000 */
[----:B------:R-:W1:Y:S02]  /*00e0*/  F2I.TRUNC.NTZ R4, R0 ;  /* 0x0000000000047305 */ /* 0x000e64000020f100 */
[----:B-1----:R-:W-:Y:S01]  /*00f0*/  SHF.R.S32.HI R5, RZ, 0x1f, R4 ;  /* 0x0000001fff057819 */ /* 0x002fe20000011404 */
[----:B------:R-:W-:Y:S06]  /*0100*/  @!P0 EXIT ;  /* 0x000000000000894d */ /* 0x000fec0003800000 */
[----:B------:R-:W-:Y:S02]  /*0110*/  ULDC.64 UR4, c[0x0][0x208] ;  /* 0x0000820000047ab9 */ /* 0x000fe40000000a00 */
[----:B------:R-:W-:Y:S01]  /*0120*/  STG.E.64 desc[UR4][R2.64], R4 ;  /* 0x0000000402007986 */ /* 0x000fe2000c101b04 */
[----:B------:R-:W-:Y:S05]  /*0130*/  EXIT ;  /* 0x000000000000794d */ /* 0x000fea0003800000 */
.L_x_0:
[----:B------:R-:W-:-:S00]  /*0140*/  BRA `(.L_x_0) ;  /* 0xfffffffc00fc7947 */ /* 0x000fc0000383ffff */
[----:B------:R-:W-:-:S00]  /*0150*/  NOP ;  /* 0x0000000000007918 */ /* 0x000fc00000000000 */
        /* <DEDUP_REMOVED lines=10> */
.L_x_1:


//--------------------- .nv.constant0.triton_poi_fused__to_copy_9 --------------------------
	.section	.nv.constant0.triton_poi_fused__to_copy_9,"a",@progbits
	.sectionflags	@""
	.align	4
.nv.constant0.triton_poi_fused__to_copy_9:
	.zero		540
